	.headerflags	@"EF_CUDA_TEXMODE_UNIFIED EF_CUDA_64BIT_ADDRESS EF_CUDA_ACCELERATORS EF_CUDA_SM90 EF_CUDA_VIRTUAL_SM(EF_CUDA_SM90)"
	.elftype	@"ET_EXEC"


//--------------------- .nv.info                  --------------------------
	.section	.nv.info,"",@"SHT_CUDA_INFO"
	.align	4


	//----- nvinfo : EIATTR_REGCOUNT
	.align		4
        /*0000*/ 	.byte	0x04, 0x2f
        /*0002*/ 	.short	(.L_3 - .L_2)
	.align		4
.L_2:
        /*0004*/ 	.word	index@(triton_poi_fused__native_batch_norm_legit_no_training_leaky_relu_30)
        /*0008*/ 	.word	0x0000001a


	//----- nvinfo : EIATTR_MIN_STACK_SIZE
	.align		4
.L_3:
        /*000c*/ 	.byte	0x04, 0x12
        /*000e*/ 	.short	(.L_5 - .L_4)
	.align		4
.L_4:
        /*0010*/ 	.word	index@(triton_poi_fused__native_batch_norm_legit_no_training_leaky_relu_30)
        /*0014*/ 	.word	0x00000000


	//----- nvinfo : EIATTR_FRAME_SIZE
	.align		4
.L_5:
        /*0018*/ 	.byte	0x04, 0x11
        /*001a*/ 	.short	(.L_7 - .L_6)
	.align		4
.L_6:
        /*001c*/ 	.word	index@(triton_poi_fused__native_batch_norm_legit_no_training_leaky_relu_30)
        /*0020*/ 	.word	0x00000000


	//----- nvinfo : EIATTR_MIN_STACK_SIZE
	.align		4
.L_7:
        /*0024*/ 	.byte	0x04, 0x12
        /*0026*/ 	.short	(.L_9 - .L_8)
	.align		4
.L_8:
        /*0028*/ 	.word	index@(triton_poi_fused__native_batch_norm_legit_no_training_leaky_relu_30)
        /*002c*/ 	.word	0x00000000
.L_9:


//--------------------- .nv.info.triton_poi_fused__native_batch_norm_legit_no_training_leaky_relu_30 --------------------------
	.section	.nv.info.triton_poi_fused__native_batch_norm_legit_no_training_leaky_relu_30,"",@"SHT_CUDA_INFO"
	.sectionflags	@""
	.align	4


	//----- nvinfo : EIATTR_CUDA_API_VERSION
	.align		4
        /*0000*/ 	.byte	0x04, 0x37
        /*0002*/ 	.short	(.L_11 - .L_10)
.L_10:
        /*0004*/ 	.word	0x0000007c


	//----- nvinfo : EIATTR_KPARAM_INFO
	.align		4
.L_11:
        /*0008*/ 	.byte	0x04, 0x17
        /*000a*/ 	.short	(.L_13 - .L_12)
.L_12:
        /*000c*/ 	.word	0x00000000
        /*0010*/ 	.short	0x0007
        /*0012*/ 	.short	0x0034
        /*0014*/ 	.byte	0x00, 0xf0, 0x11, 0x00


	//----- nvinfo : EIATTR_KPARAM_INFO
	.align		4
.L_13:
        /*0018*/ 	.byte	0x04, 0x17
        /*001a*/ 	.short	(.L_15 - .L_14)
.L_14:
        /*001c*/ 	.word	0x00000000
        /*0020*/ 	.short	0x0006
        /*0022*/ 	.short	0x0030
        /*0024*/ 	.byte	0x00, 0xf0, 0x11, 0x00


	//----- nvinfo : EIATTR_KPARAM_INFO
	.align		4
.L_15:
        /*0028*/ 	.byte	0x04, 0x17
        /*002a*/ 	.short	(.L_17 - .L_16)
.L_16:
        /*002c*/ 	.word	0x00000000
        /*0030*/ 	.short	0x0005
        /*0032*/ 	.short	0x0028
        /*0034*/ 	.byte	0x00, 0xf4, 0x21, 0x00


	//----- nvinfo : EIATTR_KPARAM_INFO
	.align		4
.L_17:
        /*0038*/ 	.byte	0x04, 0x17
        /*003a*/ 	.short	(.L_19 - .L_18)
.L_18:
        /*003c*/ 	.word	0x00000000
        /*0040*/ 	.short	0x0004
        /*0042*/ 	.short	0x0020
        /*0044*/ 	.byte	0x00, 0xf4, 0x21, 0x00


	//----- nvinfo : EIATTR_KPARAM_INFO
	.align		4
.L_19:
        /*0048*/ 	.byte	0x04, 0x17
        /*004a*/ 	.short	(.L_21 - .L_20)
.L_20:
        /*004c*/ 	.word	0x00000000
        /*0050*/ 	.short	0x0003
        /*0052*/ 	.short	0x0018
        /*0054*/ 	.byte	0x00, 0xf4, 0x21, 0x00


	//----- nvinfo : EIATTR_KPARAM_INFO
	.align		4
.L_21:
        /*0058*/ 	.byte	0x04, 0x17
        /*005a*/ 	.short	(.L_23 - .L_22)
.L_22:
        /*005c*/ 	.word	0x00000000
        /*0060*/ 	.short	0x0002
        /*0062*/ 	.short	0x0010
        /*0064*/ 	.byte	0x00, 0xf4, 0x21, 0x00


	//----- nvinfo : EIATTR_KPARAM_INFO
	.align		4
.L_23:
        /*0068*/ 	.byte	0x04, 0x17
        /*006a*/ 	.short	(.L_25 - .L_24)
.L_24:
        /*006c*/ 	.word	0x00000000
        /*0070*/ 	.short	0x0001
        /*0072*/ 	.short	0x0008
        /*0074*/ 	.byte	0x00, 0xf4, 0x21, 0x00


	//----- nvinfo : EIATTR_KPARAM_INFO
	.align		4
.L_25:
        /*0078*/ 	.byte	0x04, 0x17
        /*007a*/ 	.short	(.L_27 - .L_26)
.L_26:
        /*007c*/ 	.word	0x00000000
        /*0080*/ 	.short	0x0000
        /*0082*/ 	.short	0x0000
        /*0084*/ 	.byte	0x00, 0xf4, 0x21, 0x00


	//----- nvinfo : EIATTR_SPARSE_MMA_MASK
	.align		4
.L_27:
        /*0088*/ 	.byte	0x03, 0x50
        /*008a*/ 	.short	0x0000


	//----- nvinfo : EIATTR_MAXREG_COUNT
	.align		4
        /*008c*/ 	.byte	0x03, 0x1b
        /*008e*/ 	.short	0x00ff


	//----- nvinfo : EIATTR_EXIT_INSTR_OFFSETS
	.align		4
        /*0090*/ 	.byte	0x04, 0x1c
        /*0092*/ 	.short	(.L_29 - .L_28)


	//   ....[0]....
.L_28:
        /*0094*/ 	.word	0x000005a0


	//   ....[1]....
        /*0098*/ 	.word	0x00000670


	//----- nvinfo : EIATTR_REQNTID
	.align		4
.L_29:
        /*009c*/ 	.byte	0x04, 0x10
        /*009e*/ 	.short	(.L_31 - .L_30)
.L_30:
        /*00a0*/ 	.word	0x00000080
        /*00a4*/ 	.word	0x00000001
        /*00a8*/ 	.word	0x00000001


	//----- nvinfo : EIATTR_CBANK_PARAM_SIZE
	.align		4
.L_31:
        /*00ac*/ 	.byte	0x03, 0x19
        /*00ae*/ 	.short	0x0038


	//----- nvinfo : EIATTR_PARAM_CBANK
	.align		4
        /*00b0*/ 	.byte	0x04, 0x0a
        /*00b2*/ 	.short	(.L_33 - .L_32)
	.align		4
.L_32:
        /*00b4*/ 	.word	index@(.nv.constant0.triton_poi_fused__native_batch_norm_legit_no_training_leaky_relu_30)
        /*00b8*/ 	.short	0x0210
        /*00ba*/ 	.short	0x0038


	//----- nvinfo : EIATTR_SW_WAR
	.align		4
.L_33:
        /*00bc*/ 	.byte	0x04, 0x36
        /*00be*/ 	.short	(.L_35 - .L_34)
.L_34:
        /*00c0*/ 	.word	0x00000008
.L_35:


//--------------------- .nv.callgraph             --------------------------
	.section	.nv.callgraph,"",@"SHT_CUDA_CALLGRAPH"
	.align	4
	.sectionentsize	8
	.align		4
        /*0000*/ 	.word	0x00000000
	.align		4
        /*0004*/ 	.word	0xffffffff
	.align		4
        /*0008*/ 	.word	0x00000000
	.align		4
        /*000c*/ 	.word	0xfffffffe
	.align		4
        /*0010*/ 	.word	0x00000000
	.align		4
        /*0014*/ 	.word	0xfffffffd
	.align		4
        /*0018*/ 	.word	0x00000000
	.align		4
        /*001c*/ 	.word	0xfffffffc


//--------------------- .nv.constant4             --------------------------
	.section	.nv.constant4,"a",@progbits
	.align	8
	.align		8
.nv.constant4:
        /*0000*/ 	.dword	_$_str
	.align		8
        /*0008*/ 	.dword	_$_str_$_2


//--------------------- .text.triton_poi_fused__native_batch_norm_legit_no_training_leaky_relu_30 --------------------------
	.section	.text.triton_poi_fused__native_batch_norm_legit_no_training_leaky_relu_30,"ax",@progbits
	.sectionflags	@"SHF_BARRIERS=1"
	.align	128
        .global         triton_poi_fused__native_batch_norm_legit_no_training_leaky_relu_30
        .type           triton_poi_fused__native_batch_norm_legit_no_training_leaky_relu_30,@function
        .size           triton_poi_fused__native_batch_norm_legit_no_training_leaky_relu_30,(.L_x_1 - triton_poi_fused__native_batch_norm_legit_no_training_leaky_relu_30)
        .other          triton_poi_fused__native_batch_norm_legit_no_training_leaky_relu_30,@"STO_CUDA_ENTRY STV_DEFAULT"
triton_poi_fused__native_batch_norm_legit_no_training_leaky_relu_30:
.text.triton_poi_fused__native_batch_norm_legit_no_training_leaky_relu_30:
[----:B------:R-:W0:Y:S01]  /*0000*/  LDC R1, c[0x0][0x28] ;  /* 0x00000a00ff017b82 */ /* 0x000e220000000800 */
[----:B------:R-:W1:Y:S07]  /*0010*/  S2R R0, SR_TID.X ;  /* 0x0000000000007919 */ /* 0x000e6e0000002100 */
[----:B------:R-:W2:Y:S01]  /*0020*/  S2UR UR4, SR_CTAID.X ;  /* 0x00000000000479c3 */ /* 0x000ea20000002500 */
[----:B------:R-:W-:Y:S01]  /*0030*/  CS2R R2, SRZ ;  /* 0x0000000000027805 */ /* 0x000fe2000001ff00 */
[----:B------:R-:W-:Y:S01]  /*0040*/  ULDC.64 UR8, c[0x0][0x208] ;  /* 0x0000820000087ab9 */ /* 0x000fe20000000a00 */
[----:B------:R-:W3:Y:S05]  /*0050*/  S2R R10, SR_CTAID.Y ;  /* 0x00000000000a7919 */ /* 0x000eea0000002600 */
[----:B------:R-:W4:Y:S08]  /*0060*/  LDC.64 R4, c[0x0][0x220] ;  /* 0x00008800ff047b82 */ /* 0x000f300000000a00 */
[----:B------:R-:W5:Y:S01]  /*0070*/  LDC.64 R18, c[0x0][0x210] ;  /* 0x00008400ff127b82 */ /* 0x000f620000000a00 */
[----:B--2---:R-:W-:-:S07]  /*0080*/  USHF.L.U32 UR4, UR4, 0x2, URZ ;  /* 0x0000000204047899 */ /* 0x004fce000800063f */
[----:B------:R-:W2:Y:S01]  /*0090*/  LDC.64 R16, c[0x0][0x218] ;  /* 0x00008600ff107b82 */ /* 0x000ea20000000a00 */
[----:B-1----:R-:W-:-:S07]  /*00a0*/  LOP3.LUT R8, R0, 0x1, RZ, 0xc0, !PT ;  /* 0x0000000100087812 */ /* 0x002fce00078ec0ff */
[----:B------:R-:W1:Y:S01]  /*00b0*/  LDC.64 R14, c[0x0][0x228] ;  /* 0x00008a00ff0e7b82 */ /* 0x000e620000000a00 */
[----:B------:R-:W-:-:S04]  /*00c0*/  LEA R11, R8, UR4, 0x1 ;  /* 0x00000004080b7c11 */ /* 0x000fc8000f8e08ff */
[C---:B------:R-:W-:Y:S01]  /*00d0*/  ISETP.GE.AND P1, PT, R11.reuse, 0x100, PT ;  /* 0x000001000b00780c */ /* 0x040fe20003f26270 */
[----:B----4-:R-:W-:Y:S02]  /*00e0*/  IMAD.WIDE R4, R11, 0x4, R4 ;  /* 0x000000040b047825 */ /* 0x010fe400078e0204 */
[----:B------:R-:W4:Y:S10]  /*00f0*/  LDC.64 R12, c[0x0][0x230] ;  /* 0x00008c00ff0c7b82 */ /* 0x000f340000000a00 */
[----:B------:R2:W4:Y:S01]  /*0100*/  @!P1 LDG.E.EL.64 R2, desc[UR8][R4.64] ;  /* 0x0000000804029981 */ /* 0x000522000c2e1b00 */
[----:B------:R-:W-:Y:S01]  /*0110*/  SHF.R.U32.HI R9, RZ, 0x1, R0 ;  /* 0x00000001ff097819 */ /* 0x000fe20000011600 */
[----:B---3--:R-:W-:-:S02]  /*0120*/  IMAD.SHL.U32 R10, R10, 0x40, RZ ;  /* 0x000000400a0a7824 */ /* 0x008fc400078e00ff */
[----:B--2---:R-:W-:Y:S01]  /*0130*/  IMAD.WIDE R16, R11, 0x4, R16 ;  /* 0x000000040b107825 */ /* 0x004fe200078e0210 */
[----:B------:R-:W-:-:S04]  /*0140*/  SGXT.U32 R9, R9, 0x6 ;  /* 0x000000060909781a */ /* 0x000fc80000000000 */
[----:B------:R-:W-:Y:S02]  /*0150*/  LOP3.LUT R6, R10, R9, RZ, 0xfc, !PT ;  /* 0x000000090a067212 */ /* 0x000fe400078efcff */
[----:B0-----:R-:W-:Y:S02]  /*0160*/  CS2R R4, SRZ ;  /* 0x0000000000047805 */ /* 0x001fe4000001ff00 */
[C---:B------:R-:W-:Y:S01]  /*0170*/  ISETP.LT.AND P0, PT, R6.reuse, 0x40, !P1 ;  /* 0x000000400600780c */ /* 0x040fe20004f01270 */
[----:B------:R-:W-:-:S03]  /*0180*/  IMAD R7, R6, 0x100, R11 ;  /* 0x0000010006077824 */ /* 0x000fc600078e020b */
[----:B------:R-:W2:Y:S01]  /*0190*/  @!P1 LDG.E.EL.64 R4, desc[UR8][R16.64] ;  /* 0x0000000810049981 */ /* 0x000ea2000c2e1b00 */
[----:B-----5:R-:W-:Y:S01]  /*01a0*/  IMAD.WIDE R18, R7, 0x4, R18 ;  /* 0x0000000407127825 */ /* 0x020fe200078e0212 */
[----:B------:R-:W-:-:S03]  /*01b0*/  CS2R R6, SRZ ;  /* 0x0000000000067805 */ /* 0x000fc6000001ff00 */
[----:B-1----:R-:W-:Y:S01]  /*01c0*/  IMAD.WIDE R20, R11, 0x4, R14 ;  /* 0x000000040b147825 */ /* 0x002fe200078e020e */
[----:B------:R-:W-:-:S03]  /*01d0*/  CS2R R14, SRZ ;  /* 0x00000000000e7805 */ /* 0x000fc6000001ff00 */
[----:B------:R0:W2:Y:S01]  /*01e0*/  @P0 LDG.E.EL.64 R6, desc[UR8][R18.64] ;  /* 0x0000000812060981 */ /* 0x0000a2000c2e1b00 */
[----:B----4-:R-:W-:Y:S01]  /*01f0*/  IMAD.WIDE R22, R11, 0x4, R12 ;  /* 0x000000040b167825 */ /* 0x010fe200078e020c */
[----:B------:R-:W-:-:S04]  /*0200*/  CS2R R12, SRZ ;  /* 0x00000000000c7805 */ /* 0x000fc8000001ff00 */
[----:B------:R-:W3:Y:S04]  /*0210*/  @!P1 LDG.E.EL.64 R14, desc[UR8][R22.64] ;  /* 0x00000008160e9981 */ /* 0x000ee8000c2e1b00 */
[----:B------:R-:W3:Y:S01]  /*0220*/  @!P1 LDG.E.EL.64 R12, desc[UR8][R20.64] ;  /* 0x00000008140c9981 */ /* 0x000ee2000c2e1b00 */
[----:B0-----:R-:W-:Y:S01]  /*0230*/  IMAD.MOV.U32 R19, RZ, RZ, 0x3e800000 ;  /* 0x3e800000ff137424 */ /* 0x001fe200078e00ff */
[----:B------:R-:W0:Y:S01]  /*0240*/  S2UR UR6, SR_CgaCtaId ;  /* 0x00000000000679c3 */ /* 0x000e220000008800 */
[----:B------:R-:W-:Y:S02]  /*0250*/  UMOV UR5, 0x400 ;  /* 0x0000040000057882 */ /* 0x000fe40000000000 */
[----:B0-----:R-:W-:Y:S01]  /*0260*/  UPRMT UR5, UR6, 0x654, UR5 ;  /* 0x0000065406057896 */ /* 0x001fe20008000005 */
[----:B------:R-:W-:Y:S01]  /*0270*/  FADD R2, R2, 9.9999997473787516356e-06 ;  /* 0x3727c5ac02027421 */ /* 0x000fe20000000000 */
[----:B------:R-:W-:-:S03]  /*0280*/  FADD R3, R3, 9.9999997473787516356e-06 ;  /* 0x3727c5ac03037421 */ /* 0x000fc60000000000 */
[----:B------:R-:W0:Y:S08]  /*0290*/  MUFU.SQRT R11, R2 ;  /* 0x00000002000b7308 */ /* 0x000e300000002000 */
[----:B------:R-:W1:Y:S01]  /*02a0*/  MUFU.SQRT R16, R3 ;  /* 0x0000000300107308 */ /* 0x000e620000002000 */
[C---:B0-----:R-:W-:Y:S02]  /*02b0*/  FSETP.GT.AND P0, PT, R11.reuse, 8.50705917302346158658e+37, PT ;  /* 0x7e8000000b00780b */ /* 0x041fe40003f04000 */
[----:B------:R-:W-:-:S02]  /*02c0*/  FSETP.GEU.AND P2, PT, R11, 1.175494350822287508e-38, PT ;  /* 0x008000000b00780b */ /* 0x000fc40003f4e000 */
[C---:B-1----:R-:W-:Y:S02]  /*02d0*/  FSETP.GT.AND P1, PT, R16.reuse, 8.50705917302346158658e+37, PT ;  /* 0x7e8000001000780b */ /* 0x042fe40003f24000 */
[----:B------:R-:W-:-:S07]  /*02e0*/  FSETP.GEU.AND P3, PT, R16, 1.175494350822287508e-38, PT ;  /* 0x008000001000780b */ /* 0x000fce0003f6e000 */
[----:B------:R-:W-:-:S04]  /*02f0*/  @P0 FMUL R11, R11, 0.25 ;  /* 0x3e8000000b0b0820 */ /* 0x000fc80000400000 */
[----:B------:R-:W-:Y:S01]  /*0300*/  @!P2 FMUL R11, R11, 16777216 ;  /* 0x4b8000000b0ba820 */ /* 0x000fe20000400000 */
[----:B------:R-:W-:-:S04]  /*0310*/  @P1 FMUL R16, R16, 0.25 ;  /* 0x3e80000010101820 */ /* 0x000fc80000400000 */
[----:B------:R-:W-:Y:S01]  /*0320*/  @!P3 FMUL R16, R16, 16777216 ;  /* 0x4b8000001010b820 */ /* 0x000fe20000400000 */
[----:B------:R-:W0:Y:S01]  /*0330*/  MUFU.RCP R11, R11 ;  /* 0x0000000b000b7308 */ /* 0x000e220000001000 */
[----:B------:R-:W-:-:S07]  /*0340*/  FSEL R2, R19, 1, P0 ;  /* 0x3f80000013027808 */ /* 0x000fce0000000000 */
[----:B------:R-:W1:Y:S01]  /*0350*/  MUFU.RCP R16, R16 ;  /* 0x0000001000107308 */ /* 0x000e620000001000 */
[----:B------:R-:W-:Y:S01]  /*0360*/  FSEL R19, R19, 1, P1 ;  /* 0x3f80000013137808 */ /* 0x000fe20000800000 */
[----:B------:R-:W-:Y:S01]  /*0370*/  @!P2 FMUL R2, R2, 16777216 ;  /* 0x4b8000000202a820 */ /* 0x000fe20000400000 */
[----:B--2---:R-:W-:-:S03]  /*0380*/  FADD R4, -R4, R6 ;  /* 0x0000000604047221 */ /* 0x004fc60000000100 */
[----:B------:R-:W-:Y:S01]  /*0390*/  @!P3 FMUL R19, R19, 16777216 ;  /* 0x4b8000001313b820 */ /* 0x000fe20000400000 */
[----:B0-----:R-:W-:Y:S01]  /*03a0*/  FMUL R17, R11, R2 ;  /* 0x000000020b117220 */ /* 0x001fe20000400000 */
[----:B------:R-:W-:-:S03]  /*03b0*/  FADD R5, -R5, R7 ;  /* 0x0000000705057221 */ /* 0x000fc60000000100 */
[----:B------:R-:W-:Y:S01]  /*03c0*/  FMUL R17, R4, R17 ;  /* 0x0000001104117220 */ /* 0x000fe20000400000 */
[----:B-1----:R-:W-:-:S03]  /*03d0*/  FMUL R2, R16, R19 ;  /* 0x0000001310027220 */ /* 0x002fc60000400000 */
[----:B---3--:R-:W-:Y:S01]  /*03e0*/  FFMA R12, R17, R12, R14 ;  /* 0x0000000c110c7223 */ /* 0x008fe2000000000e */
[----:B------:R-:W-:-:S04]  /*03f0*/  FMUL R2, R5, R2 ;  /* 0x0000000205027220 */ /* 0x000fc80000400000 */
[----:B------:R-:W-:Y:S01]  /*0400*/  FFMA R13, R2, R13, R15 ;  /* 0x0000000d020d7223 */ /* 0x000fe2000000000f */
[----:B------:R-:W-:Y:S01]  /*0410*/  FSETP.GT.AND P1, PT, R12, RZ, PT ;  /* 0x000000ff0c00720b */ /* 0x000fe20003f24000 */
[----:B------:R-:W-:-:S03]  /*0420*/  IMAD.SHL.U32 R3, R0, 0x2, RZ ;  /* 0x0000000200037824 */ /* 0x000fc600078e00ff */
[----:B------:R-:W-:Y:S01]  /*0430*/  FSETP.GT.AND P2, PT, R13, RZ, PT ;  /* 0x000000ff0d00720b */ /* 0x000fe20003f44000 */
[C---:B------:R-:W-:Y:S01]  /*0440*/  IMAD.SHL.U32 R6, R8.reuse, 0x80, RZ ;  /* 0x0000008008067824 */ /* 0x040fe200078e00ff */
[----:B------:R-:W-:Y:S02]  /*0450*/  LOP3.LUT R10, R10, 0x3e, R3, 0xf8, !PT ;  /* 0x0000003e0a0a7812 */ /* 0x000fe400078ef803 */
[----:B------:R-:W-:Y:S02]  /*0460*/  SHF.R.U32.HI R3, RZ, 0x5, R0 ;  /* 0x00000005ff037819 */ /* 0x000fe40000011600 */
[----:B------:R-:W-:Y:S02]  /*0470*/  LEA R8, R8, UR5, 0x4 ;  /* 0x0000000508087c11 */ /* 0x000fe4000f8e20ff */
[C---:B------:R-:W-:Y:S02]  /*0480*/  LOP3.LUT R9, R6.reuse, R9, RZ, 0xfc, !PT ;  /* 0x0000000906097212 */ /* 0x040fe400078efcff */
[----:B------:R-:W-:Y:S01]  /*0490*/  LEA.HI R6, R6, UR5, RZ, 0x1d ;  /* 0x0000000506067c11 */ /* 0x000fe2000f8fe8ff */
[----:B------:R-:W-:Y:S01]  /*04a0*/  @!P1 FMUL R12, R12, 0.10000000149011611938 ;  /* 0x3dcccccd0c0c9820 */ /* 0x000fe20000400000 */
[----:B------:R-:W-:Y:S01]  /*04b0*/  SGXT.U32 R2, R3, 0x2 ;  /* 0x000000020302781a */ /* 0x000fe20000000000 */
[----:B------:R-:W-:-:S02]  /*04c0*/  IMAD R3, R9, 0x4, R8 ;  /* 0x0000000409037824 */ /* 0x000fc400078e0208 */
[----:B------:R-:W-:Y:S01]  /*04d0*/  @!P2 FMUL R13, R13, 0.10000000149011611938 ;  /* 0x3dcccccd0d0da820 */ /* 0x000fe20000400000 */
[----:B------:R-:W-:Y:S02]  /*04e0*/  IMAD R6, R9, 0x4, R6 ;  /* 0x0000000409067824 */ /* 0x000fe400078e0206 */
[----:B------:R0:W-:Y:S04]  /*04f0*/  STS [R3], R12 ;  /* 0x0000000c03007388 */ /* 0x0001e80000000800 */
[----:B------:R0:W-:Y:S01]  /*0500*/  STS [R6+0x108], R13 ;  /* 0x0001080d06007388 */ /* 0x0001e20000000800 */
[----:B------:R-:W-:Y:S01]  /*0510*/  LOP3.LUT R4, R2, UR4, RZ, 0xfc, !PT ;  /* 0x0000000402047c12 */ /* 0x000fe2000f8efcff */
[----:B------:R-:W-:Y:S03]  /*0520*/  BAR.SYNC.DEFER_BLOCKING 0x0 ;  /* 0x0000000000007b1d */ /* 0x000fe60000010000 */
[----:B------:R-:W-:-:S02]  /*0530*/  ISETP.GE.AND P0, PT, R4, 0x100, PT ;  /* 0x000001000400780c */ /* 0x000fc40003f06270 */
[----:B------:R-:W-:Y:S02]  /*0540*/  SHF.R.U32.HI R5, RZ, 0x2, R0 ;  /* 0x00000002ff057819 */ /* 0x000fe40000011600 */
[----:B------:R-:W-:Y:S01]  /*0550*/  ISETP.LT.AND P0, PT, R10, 0x40, !P0 ;  /* 0x000000400a00780c */ /* 0x000fe20004701270 */
[----:B------:R-:W-:Y:S01]  /*0560*/  IMAD.SHL.U32 R0, R0, 0x8, RZ ;  /* 0x0000000800007824 */ /* 0x000fe200078e00ff */
[----:B------:R-:W-:-:S04]  /*0570*/  LOP3.LUT R5, R5, 0x18, RZ, 0xc0, !PT ;  /* 0x0000001805057812 */ /* 0x000fc800078ec0ff */
[----:B------:R-:W-:-:S04]  /*0580*/  LOP3.LUT R0, R0, 0x3f8, RZ, 0xc0, !PT ;  /* 0x000003f800007812 */ /* 0x000fc800078ec0ff */
[----:B------:R-:W-:-:S03]  /*0590*/  IADD3 R8, R0, UR5, R5 ;  /* 0x0000000500087c10 */ /* 0x000fc6000fffe005 */
[----:B0-----:R-:W-:Y:S05]  /*05a0*/  @!P0 EXIT ;  /* 0x000000000000894d */ /* 0x001fea0003800000 */
[----:B------:R-:W0:Y:S01]  /*05b0*/  LDS.64 R8, [R8] ;  /* 0x0000000008087984 */ /* 0x000e220000000a00 */
[----:B------:R-:W-:Y:S01]  /*05c0*/  SHF.R.S32.HI R5, RZ, 0x1f, R10 ;  /* 0x0000001fff057819 */ /* 0x000fe2000001140a */
[----:B------:R-:W1:Y:S03]  /*05d0*/  LDC.64 R2, c[0x0][0x238] ;  /* 0x00008e00ff027b82 */ /* 0x000e660000000a00 */
[----:B------:R-:W-:-:S04]  /*05e0*/  LEA.HI R5, R5, R10, RZ, 0x4 ;  /* 0x0000000a05057211 */ /* 0x000fc800078f20ff */
[C---:B------:R-:W-:Y:S01]  /*05f0*/  LOP3.LUT R7, R5.reuse, 0xfffffff0, RZ, 0xc0, !PT ;  /* 0xfffffff005077812 */ /* 0x040fe200078ec0ff */
[----:B------:R-:W-:-:S04]  /*0600*/  IMAD.SHL.U32 R5, R5, 0x100, RZ ;  /* 0x0000010005057824 */ /* 0x000fc800078e00ff */
[----:B------:R-:W-:Y:S01]  /*0610*/  IMAD.IADD R7, R10, 0x1, -R7 ;  /* 0x000000010a077824 */ /* 0x000fe200078e0a07 */
[----:B------:R-:W-:-:S03]  /*0620*/  LOP3.LUT R0, R5, 0xfffff000, RZ, 0xc0, !PT ;  /* 0xfffff00005007812 */ /* 0x000fc600078ec0ff */
[----:B------:R-:W-:-:S04]  /*0630*/  IMAD R7, R4, 0x10, R7 ;  /* 0x0000001004077824 */ /* 0x000fc800078e0207 */
[----:B------:R-:W-:-:S04]  /*0640*/  IMAD.IADD R7, R7, 0x1, R0 ;  /* 0x0000000107077824 */ /* 0x000fc800078e0200 */
[----:B-1----:R-:W-:-:S05]  /*0650*/  IMAD.WIDE R2, R7, 0x4, R2 ;  /* 0x0000000407027825 */ /* 0x002fca00078e0202 */
[----:B0-----:R-:W-:Y:S01]  /*0660*/  STG.E.64 desc[UR8][R2.64], R8 ;  /* 0x0000000802007986 */ /* 0x001fe2000c101b08 */
[----:B------:R-:W-:Y:S05]  /*0670*/  EXIT ;  /* 0x000000000000794d */ /* 0x000fea0003800000 */
.L_x_0:
[----:B------:R-:W-:-:S00]  /*0680*/  BRA `(.L_x_0) ;  /* 0xfffffffc00fc7947 */ /* 0x000fc0000383ffff */
[----:B------:R-:W-:-:S00]  /*0690*/  NOP ;  /* 0x0000000000007918 */ /* 0x000fc00000000000 */
        /* <DEDUP_REMOVED lines=14> */
.L_x_1:


//--------------------- .nv.global.init           --------------------------
	.section	.nv.global.init,"aw",@progbits
.nv.global.init:
	.type		_$_str,@object
	.size		_$_str,(_$_str_$_2 - _$_str)
_$_str:
        /*0000*/ 	.byte	0x5f, 0x5f, 0x43, 0x55, 0x44, 0x41, 0x5f, 0x46, 0x54, 0x5a, 0x00
	.type		_$_str_$_2,@object
	.size		_$_str_$_2,(.L_1 - _$_str_$_2)
_$_str_$_2:
        /*000b*/ 	.byte	0x5f, 0x5f, 0x43, 0x55, 0x44, 0x41, 0x5f, 0x50, 0x52, 0x45, 0x43, 0x5f, 0x53, 0x51, 0x52, 0x54
        /*001b*/ 	.byte	0x00
.L_1:


//--------------------- .nv.shared.triton_poi_fused__native_batch_norm_legit_no_training_leaky_relu_30 --------------------------
	.section	.nv.shared.triton_poi_fused__native_batch_norm_legit_no_training_leaky_relu_30,"aw",@nobits
	.sectionflags	@""
	.align	16
	.zero		1024


//--------------------- .nv.constant0.triton_poi_fused__native_batch_norm_legit_no_training_leaky_relu_30 --------------------------
	.section	.nv.constant0.triton_poi_fused__native_batch_norm_legit_no_training_leaky_relu_30,"a",@progbits
	.sectionflags	@""
	.align	4
.nv.constant0.triton_poi_fused__native_batch_norm_legit_no_training_leaky_relu_30:
	.zero		584
